//
// Generated by NVIDIA NVVM Compiler
//
// Compiler Build ID: CL-36424714
// Cuda compilation tools, release 13.0, V13.0.88
// Based on NVVM 20.0.0
//

.version 9.0
.target sm_100
.address_size 64

	// .globl	_Z26matrixMultiplicationKernelPiS_S_iii

.visible .entry _Z26matrixMultiplicationKernelPiS_S_iii(
	.param .u64 .ptr .align 1 _Z26matrixMultiplicationKernelPiS_S_iii_param_0,
	.param .u64 .ptr .align 1 _Z26matrixMultiplicationKernelPiS_S_iii_param_1,
	.param .u64 .ptr .align 1 _Z26matrixMultiplicationKernelPiS_S_iii_param_2,
	.param .u32 _Z26matrixMultiplicationKernelPiS_S_iii_param_3,
	.param .u32 _Z26matrixMultiplicationKernelPiS_S_iii_param_4,
	.param .u32 _Z26matrixMultiplicationKernelPiS_S_iii_param_5
)
{
	.reg .pred 	%p<13>;
	.reg .b32 	%r<107>;
	.reg .b64 	%rd<53>;

	ld.param.u64 	%rd7, [_Z26matrixMultiplicationKernelPiS_S_iii_param_0];
	ld.param.u64 	%rd8, [_Z26matrixMultiplicationKernelPiS_S_iii_param_1];
	ld.param.u64 	%rd6, [_Z26matrixMultiplicationKernelPiS_S_iii_param_2];
	ld.param.u32 	%r32, [_Z26matrixMultiplicationKernelPiS_S_iii_param_3];
	ld.param.u32 	%r30, [_Z26matrixMultiplicationKernelPiS_S_iii_param_4];
	ld.param.u32 	%r31, [_Z26matrixMultiplicationKernelPiS_S_iii_param_5];
	cvta.to.global.u64 	%rd1, %rd8;
	cvta.to.global.u64 	%rd2, %rd7;
	mov.u32 	%r33, %ctaid.y;
	mov.u32 	%r34, %ntid.y;
	mov.u32 	%r35, %tid.y;
	mad.lo.s32 	%r1, %r33, %r34, %r35;
	mov.u32 	%r36, %ctaid.x;
	mov.u32 	%r37, %ntid.x;
	mov.u32 	%r38, %tid.x;
	mad.lo.s32 	%r2, %r36, %r37, %r38;
	setp.ge.s32 	%p1, %r1, %r32;
	setp.ge.s32 	%p2, %r2, %r31;
	or.pred  	%p3, %p1, %p2;
	@%p3 bra 	$L__BB0_14;
	setp.lt.s32 	%p4, %r30, 1;
	mov.b32 	%r106, 0;
	@%p4 bra 	$L__BB0_13;
	mul.lo.s32 	%r3, %r30, %r1;
	and.b32  	%r4, %r30, 7;
	setp.lt.u32 	%p5, %r30, 8;
	mov.b32 	%r101, 0;
	mov.u32 	%r106, %r101;
	@%p5 bra 	$L__BB0_5;
	and.b32  	%r101, %r30, 2147483640;
	neg.s32 	%r95, %r101;
	shl.b32 	%r7, %r31, 3;
	mul.wide.u32 	%rd9, %r3, 4;
	add.s64 	%rd10, %rd9, %rd2;
	add.s64 	%rd52, %rd10, 16;
	mov.b32 	%r106, 0;
	mul.wide.s32 	%rd13, %r31, 4;
	mov.u32 	%r94, %r2;
$L__BB0_4:
	.pragma "nounroll";
	ld.global.u32 	%r43, [%rd52+-16];
	mul.wide.s32 	%rd11, %r94, 4;
	add.s64 	%rd12, %rd1, %rd11;
	ld.global.u32 	%r44, [%rd12];
	mad.lo.s32 	%r45, %r44, %r43, %r106;
	ld.global.u32 	%r46, [%rd52+-12];
	add.s64 	%rd14, %rd12, %rd13;
	ld.global.u32 	%r47, [%rd14];
	mad.lo.s32 	%r48, %r47, %r46, %r45;
	ld.global.u32 	%r49, [%rd52+-8];
	add.s64 	%rd15, %rd14, %rd13;
	ld.global.u32 	%r50, [%rd15];
	mad.lo.s32 	%r51, %r50, %r49, %r48;
	ld.global.u32 	%r52, [%rd52+-4];
	add.s64 	%rd16, %rd15, %rd13;
	ld.global.u32 	%r53, [%rd16];
	mad.lo.s32 	%r54, %r53, %r52, %r51;
	ld.global.u32 	%r55, [%rd52];
	add.s64 	%rd17, %rd16, %rd13;
	ld.global.u32 	%r56, [%rd17];
	mad.lo.s32 	%r57, %r56, %r55, %r54;
	ld.global.u32 	%r58, [%rd52+4];
	add.s64 	%rd18, %rd17, %rd13;
	ld.global.u32 	%r59, [%rd18];
	mad.lo.s32 	%r60, %r59, %r58, %r57;
	ld.global.u32 	%r61, [%rd52+8];
	add.s64 	%rd19, %rd18, %rd13;
	ld.global.u32 	%r62, [%rd19];
	mad.lo.s32 	%r63, %r62, %r61, %r60;
	ld.global.u32 	%r64, [%rd52+12];
	add.s64 	%rd20, %rd19, %rd13;
	ld.global.u32 	%r65, [%rd20];
	mad.lo.s32 	%r106, %r65, %r64, %r63;
	add.s32 	%r95, %r95, 8;
	add.s32 	%r94, %r94, %r7;
	add.s64 	%rd52, %rd52, 32;
	setp.ne.s32 	%p6, %r95, 0;
	@%p6 bra 	$L__BB0_4;
$L__BB0_5:
	setp.eq.s32 	%p7, %r4, 0;
	@%p7 bra 	$L__BB0_13;
	and.b32  	%r17, %r30, 3;
	setp.lt.u32 	%p8, %r4, 4;
	@%p8 bra 	$L__BB0_8;
	add.s32 	%r67, %r101, %r3;
	mul.wide.u32 	%rd21, %r67, 4;
	add.s64 	%rd22, %rd2, %rd21;
	ld.global.u32 	%r68, [%rd22];
	mad.lo.s32 	%r69, %r101, %r31, %r2;
	mul.wide.s32 	%rd23, %r69, 4;
	add.s64 	%rd24, %rd1, %rd23;
	ld.global.u32 	%r70, [%rd24];
	mad.lo.s32 	%r71, %r70, %r68, %r106;
	cvt.u64.u32 	%rd25, %r3;
	cvt.u64.u32 	%rd26, %r101;
	add.s64 	%rd27, %rd26, %rd25;
	shl.b64 	%rd28, %rd27, 2;
	add.s64 	%rd29, %rd2, %rd28;
	ld.global.u32 	%r72, [%rd29+4];
	mul.wide.s32 	%rd30, %r31, 4;
	add.s64 	%rd31, %rd24, %rd30;
	ld.global.u32 	%r73, [%rd31];
	mad.lo.s32 	%r74, %r73, %r72, %r71;
	ld.global.u32 	%r75, [%rd29+8];
	add.s64 	%rd32, %rd31, %rd30;
	ld.global.u32 	%r76, [%rd32];
	mad.lo.s32 	%r77, %r76, %r75, %r74;
	ld.global.u32 	%r78, [%rd29+12];
	add.s64 	%rd33, %rd32, %rd30;
	ld.global.u32 	%r79, [%rd33];
	mad.lo.s32 	%r106, %r79, %r78, %r77;
	add.s32 	%r101, %r101, 4;
$L__BB0_8:
	setp.eq.s32 	%p9, %r17, 0;
	@%p9 bra 	$L__BB0_13;
	setp.eq.s32 	%p10, %r17, 1;
	@%p10 bra 	$L__BB0_11;
	add.s32 	%r81, %r101, %r3;
	mul.wide.u32 	%rd34, %r81, 4;
	add.s64 	%rd35, %rd2, %rd34;
	ld.global.u32 	%r82, [%rd35];
	mad.lo.s32 	%r83, %r101, %r31, %r2;
	mul.wide.s32 	%rd36, %r83, 4;
	add.s64 	%rd37, %rd1, %rd36;
	ld.global.u32 	%r84, [%rd37];
	mad.lo.s32 	%r85, %r84, %r82, %r106;
	cvt.u64.u32 	%rd38, %r3;
	cvt.u64.u32 	%rd39, %r101;
	add.s64 	%rd40, %rd39, %rd38;
	shl.b64 	%rd41, %rd40, 2;
	add.s64 	%rd42, %rd2, %rd41;
	ld.global.u32 	%r86, [%rd42+4];
	mul.wide.s32 	%rd43, %r31, 4;
	add.s64 	%rd44, %rd37, %rd43;
	ld.global.u32 	%r87, [%rd44];
	mad.lo.s32 	%r106, %r87, %r86, %r85;
	add.s32 	%r101, %r101, 2;
$L__BB0_11:
	and.b32  	%r88, %r30, 1;
	setp.eq.b32 	%p11, %r88, 1;
	not.pred 	%p12, %p11;
	@%p12 bra 	$L__BB0_13;
	add.s32 	%r89, %r101, %r3;
	mul.wide.u32 	%rd45, %r89, 4;
	add.s64 	%rd46, %rd2, %rd45;
	ld.global.u32 	%r90, [%rd46];
	mad.lo.s32 	%r91, %r101, %r31, %r2;
	mul.wide.s32 	%rd47, %r91, 4;
	add.s64 	%rd48, %rd1, %rd47;
	ld.global.u32 	%r92, [%rd48];
	mad.lo.s32 	%r106, %r92, %r90, %r106;
$L__BB0_13:
	mad.lo.s32 	%r93, %r31, %r1, %r2;
	cvta.to.global.u64 	%rd49, %rd6;
	mul.wide.s32 	%rd50, %r93, 4;
	add.s64 	%rd51, %rd49, %rd50;
	st.global.u32 	[%rd51], %r106;
$L__BB0_14:
	ret;

}


// ===== COMPILED SASS (sm_100) =====

	.target	sm_100

	.elftype	@"ET_EXEC"


//--------------------- .note.nv.tkinfo           --------------------------
	.section	.note.nv.tkinfo,"",@"SHT_NOTE"
	.sectionflags	@"SHF_NOTE_NV_TKINFO"
	.tkinfo
        /*0018*/ 	.word	0x00000002
        /*0030*/ 	.string	""
        /*0030*/ 	.string	"ptxas"
        /*0030*/ 	.string	"Cuda compilation tools, release 13.0, V13.0.88"
        /*0030*/ 	.string	"Build cuda_13.0.r13.0/compiler.36424714_0"
        /*0030*/ 	.string	"-arch sm_100 -m 64 "



//--------------------- .note.nv.cuinfo           --------------------------
	.section	.note.nv.cuinfo,"",@"SHT_NOTE"
	.sectionflags	@"SHF_NOTE_NV_CUINFO"
        /*0018*/ 	.short	0x0002
        /*001a*/ 	.short	0x0064
        /*001c*/ 	.short	0x0082
	.zero		2


//--------------------- .nv.info                  --------------------------
	.section	.nv.info,"",@"SHT_CUDA_INFO"
	.align	4


	//----- nvinfo : EIATTR_REGCOUNT
	.align		4
        /*0000*/ 	.byte	0x04, 0x2f
        /*0002*/ 	.short	(.L_1 - .L_0)
	.align		4
.L_0:
        /*0004*/ 	.word	index@(_Z26matrixMultiplicationKernelPiS_S_iii)
        /*0008*/ 	.word	0x00000020


	//----- nvinfo : EIATTR_FRAME_SIZE
	.align		4
.L_1:
        /*000c*/ 	.byte	0x04, 0x11
        /*000e*/ 	.short	(.L_3 - .L_2)
	.align		4
.L_2:
        /*0010*/ 	.word	index@(_Z26matrixMultiplicationKernelPiS_S_iii)
        /*0014*/ 	.word	0x00000000


	//----- nvinfo : EIATTR_MIN_STACK_SIZE
	.align		4
.L_3:
        /*0018*/ 	.byte	0x04, 0x12
        /*001a*/ 	.short	(.L_5 - .L_4)
	.align		4
.L_4:
        /*001c*/ 	.word	index@(_Z26matrixMultiplicationKernelPiS_S_iii)
        /*0020*/ 	.word	0x00000000
.L_5:


//--------------------- .nv.compat                --------------------------
	.section	.nv.compat,"",@"SHT_CUDA_COMPAT_INFO"
	.align	4
        /*0000*/ 	.byte	0x02, 0x09, 0x00, 0x00, 0x02, 0x02, 0x01, 0x00, 0x02, 0x05, 0x05, 0x00, 0x03, 0x07, 0x01, 0x01
        /*0010*/ 	.byte	0x02, 0x03, 0x00, 0x00, 0x02, 0x06, 0x01, 0x00, 0x04, 0x0b, 0x08, 0x00, 0x09, 0x00, 0x00, 0x00
        /*0020*/ 	.byte	0x00, 0x00, 0x00, 0x00


//--------------------- .nv.info._Z26matrixMultiplicationKernelPiS_S_iii --------------------------
	.section	.nv.info._Z26matrixMultiplicationKernelPiS_S_iii,"",@"SHT_CUDA_INFO"
	.sectionflags	@""
	.align	4


	//----- nvinfo : EIATTR_CUDA_API_VERSION
	.align		4
        /*0000*/ 	.byte	0x04, 0x37
        /*0002*/ 	.short	(.L_7 - .L_6)
.L_6:
        /*0004*/ 	.word	0x00000082


	//----- nvinfo : EIATTR_KPARAM_INFO
	.align		4
.L_7:
        /*0008*/ 	.byte	0x04, 0x17
        /*000a*/ 	.short	(.L_9 - .L_8)
.L_8:
        /*000c*/ 	.word	0x00000000
        /*0010*/ 	.short	0x0005
        /*0012*/ 	.short	0x0020
        /*0014*/ 	.byte	0x00, 0xf0, 0x11, 0x00


	//----- nvinfo : EIATTR_KPARAM_INFO
	.align		4
.L_9:
        /*0018*/ 	.byte	0x04, 0x17
        /*001a*/ 	.short	(.L_11 - .L_10)
.L_10:
        /*001c*/ 	.word	0x00000000
        /*0020*/ 	.short	0x0004
        /*0022*/ 	.short	0x001c
        /*0024*/ 	.byte	0x00, 0xf0, 0x11, 0x00


	//----- nvinfo : EIATTR_KPARAM_INFO
	.align		4
.L_11:
        /*0028*/ 	.byte	0x04, 0x17
        /*002a*/ 	.short	(.L_13 - .L_12)
.L_12:
        /*002c*/ 	.word	0x00000000
        /*0030*/ 	.short	0x0003
        /*0032*/ 	.short	0x0018
        /*0034*/ 	.byte	0x00, 0xf0, 0x11, 0x00


	//----- nvinfo : EIATTR_KPARAM_INFO
	.align		4
.L_13:
        /*0038*/ 	.byte	0x04, 0x17
        /*003a*/ 	.short	(.L_15 - .L_14)
.L_14:
        /*003c*/ 	.word	0x00000000
        /*0040*/ 	.short	0x0002
        /*0042*/ 	.short	0x0010
        /*0044*/ 	.byte	0x00, 0xf5, 0x21, 0x00


	//----- nvinfo : EIATTR_KPARAM_INFO
	.align		4
.L_15:
        /*0048*/ 	.byte	0x04, 0x17
        /*004a*/ 	.short	(.L_17 - .L_16)
.L_16:
        /*004c*/ 	.word	0x00000000
        /*0050*/ 	.short	0x0001
        /*0052*/ 	.short	0x0008
        /*0054*/ 	.byte	0x00, 0xf5, 0x21, 0x00


	//----- nvinfo : EIATTR_KPARAM_INFO
	.align		4
.L_17:
        /*0058*/ 	.byte	0x04, 0x17
        /*005a*/ 	.short	(.L_19 - .L_18)
.L_18:
        /*005c*/ 	.word	0x00000000
        /*0060*/ 	.short	0x0000
        /*0062*/ 	.short	0x0000
        /*0064*/ 	.byte	0x00, 0xf5, 0x21, 0x00


	//----- nvinfo : EIATTR_SPARSE_MMA_MASK
	.align		4
.L_19:
        /*0068*/ 	.byte	0x03, 0x50
        /*006a*/ 	.short	0x0000


	//----- nvinfo : EIATTR_MAXREG_COUNT
	.align		4
        /*006c*/ 	.byte	0x03, 0x1b
        /*006e*/ 	.short	0x00ff


	//----- nvinfo : EIATTR_MERCURY_ISA_VERSION
	.align		4
        /*0070*/ 	.byte	0x03, 0x5f
        /*0072*/ 	.short	0x0101


	//----- nvinfo : EIATTR_VRC_CTA_INIT_COUNT
	.align		4
        /*0074*/ 	.byte	0x02, 0x4a
	.zero		1
	.zero		1


	//----- nvinfo : EIATTR_EXIT_INSTR_OFFSETS
	.align		4
        /*0078*/ 	.byte	0x04, 0x1c
        /*007a*/ 	.short	(.L_21 - .L_20)


	//   ....[0]....
.L_20:
        /*007c*/ 	.word	0x000000d0


	//   ....[1]....
        /*0080*/ 	.word	0x000008e0


	//----- nvinfo : EIATTR_CBANK_PARAM_SIZE
	.align		4
.L_21:
        /*0084*/ 	.byte	0x03, 0x19
        /*0086*/ 	.short	0x0024


	//----- nvinfo : EIATTR_PARAM_CBANK
	.align		4
        /*0088*/ 	.byte	0x04, 0x0a
        /*008a*/ 	.short	(.L_23 - .L_22)
	.align		4
.L_22:
        /*008c*/ 	.word	index@(.nv.constant0._Z26matrixMultiplicationKernelPiS_S_iii)
        /*0090*/ 	.short	0x0380
        /*0092*/ 	.short	0x0024


	//----- nvinfo : EIATTR_SW_WAR
	.align		4
.L_23:
        /*0094*/ 	.byte	0x04, 0x36
        /*0096*/ 	.short	(.L_25 - .L_24)
.L_24:
        /*0098*/ 	.word	0x00000008
.L_25:


//--------------------- .nv.callgraph             --------------------------
	.section	.nv.callgraph,"",@"SHT_CUDA_CALLGRAPH"
	.align	4
	.sectionentsize	8
	.align		4
        /*0000*/ 	.word	0x00000000
	.align		4
        /*0004*/ 	.word	0xffffffff
	.align		4
        /*0008*/ 	.word	0x00000000
	.align		4
        /*000c*/ 	.word	0xfffffffe
	.align		4
        /*0010*/ 	.word	0x00000000
	.align		4
        /*0014*/ 	.word	0xfffffffd
	.align		4
        /*0018*/ 	.word	0x00000000
	.align		4
        /*001c*/ 	.word	0xfffffffc


//--------------------- .text._Z26matrixMultiplicationKernelPiS_S_iii --------------------------
	.section	.text._Z26matrixMultiplicationKernelPiS_S_iii,"ax",@progbits
	.align	128
        .global         _Z26matrixMultiplicationKernelPiS_S_iii
        .type           _Z26matrixMultiplicationKernelPiS_S_iii,@function
        .size           _Z26matrixMultiplicationKernelPiS_S_iii,(.L_x_5 - _Z26matrixMultiplicationKernelPiS_S_iii)
        .other          _Z26matrixMultiplicationKernelPiS_S_iii,@"STO_CUDA_ENTRY STV_DEFAULT"
_Z26matrixMultiplicationKernelPiS_S_iii:
.text._Z26matrixMultiplicationKernelPiS_S_iii:
[----:B------:R-:W-:Y:S01]  /*0000*/  LDC R1, c[0x0][0x37c] ;  /* 0x0000df00ff017b82 */ /* 0x000fe20000000800 */
[----:B------:R-:W0:Y:S07]  /*0010*/  S2R R5, SR_TID.X ;  /* 0x0000000000057919 */ /* 0x000e2e0000002100 */
[----:B------:R-:W1:Y:S01]  /*0020*/  LDC R16, c[0x0][0x364] ;  /* 0x0000d900ff107b82 */ /* 0x000e620000000800 */
[----:B------:R-:W2:Y:S01]  /*0030*/  LDCU UR6, c[0x0][0x398] ;  /* 0x00007300ff0677ac */ /* 0x000ea20008000800 */
[----:B------:R-:W1:Y:S06]  /*0040*/  S2R R3, SR_TID.Y ;  /* 0x0000000000037919 */ /* 0x000e6c0000002200 */
[----:B------:R-:W0:Y:S08]  /*0050*/  S2UR UR5, SR_CTAID.X ;  /* 0x00000000000579c3 */ /* 0x000e300000002500 */
[----:B------:R-:W0:Y:S08]  /*0060*/  LDC R0, c[0x0][0x360] ;  /* 0x0000d800ff007b82 */ /* 0x000e300000000800 */
[----:B------:R-:W1:Y:S08]  /*0070*/  S2UR UR4, SR_CTAID.Y ;  /* 0x00000000000479c3 */ /* 0x000e700000002600 */
[----:B------:R-:W3:Y:S01]  /*0080*/  LDC R17, c[0x0][0x3a0] ;  /* 0x0000e800ff117b82 */ /* 0x000ee20000000800 */
[----:B0-----:R-:W-:-:S02]  /*0090*/  IMAD R0, R0, UR5, R5 ;  /* 0x0000000500007c24 */ /* 0x001fc4000f8e0205 */
[----:B-1----:R-:W-:-:S03]  /*00a0*/  IMAD R16, R16, UR4, R3 ;  /* 0x0000000410107c24 */ /* 0x002fc6000f8e0203 */
[----:B---3--:R-:W-:-:S04]  /*00b0*/  ISETP.GE.AND P0, PT, R0, R17, PT ;  /* 0x000000110000720c */ /* 0x008fc80003f06270 */
[----:B--2---:R-:W-:-:S13]  /*00c0*/  ISETP.GE.OR P0, PT, R16, UR6, P0 ;  /* 0x0000000610007c0c */ /* 0x004fda0008706670 */
[----:B------:R-:W-:Y:S05]  /*00d0*/  @P0 EXIT ;  /* 0x000000000000094d */ /* 0x000fea0003800000 */
[----:B------:R-:W0:Y:S01]  /*00e0*/  LDC R19, c[0x0][0x39c] ;  /* 0x0000e700ff137b82 */ /* 0x000e220000000800 */
[----:B------:R-:W1:Y:S01]  /*00f0*/  LDCU.64 UR4, c[0x0][0x358] ;  /* 0x00006b00ff0477ac */ /* 0x000e620008000a00 */
[----:B------:R-:W-:Y:S01]  /*0100*/  HFMA2 R24, -RZ, RZ, 0, 0 ;  /* 0x00000000ff187431 */ /* 0x000fe200000001ff */
[----:B0-----:R-:W-:-:S13]  /*0110*/  ISETP.GE.AND P0, PT, R19, 0x1, PT ;  /* 0x000000011300780c */ /* 0x001fda0003f06270 */
[----:B-1----:R-:W-:Y:S05]  /*0120*/  @!P0 BRA `(.L_x_0) ;  /* 0x0000000400dc8947 */ /* 0x002fea0003800000 */
[C---:B------:R-:W-:Y:S01]  /*0130*/  ISETP.GE.U32.AND P1, PT, R19.reuse, 0x8, PT ;  /* 0x000000081300780c */ /* 0x040fe20003f26070 */
[----:B------:R-:W-:Y:S01]  /*0140*/  IMAD R20, R16, R19, RZ ;  /* 0x0000001310147224 */ /* 0x000fe200078e02ff */
[----:B------:R-:W-:Y:S02]  /*0150*/  LOP3.LUT R27, R19, 0x7, RZ, 0xc0, !PT ;  /* 0x00000007131b7812 */ /* 0x000fe400078ec0ff */
[----:B------:R-:W-:Y:S02]  /*0160*/  MOV R21, RZ ;  /* 0x000000ff00157202 */ /* 0x000fe40000000f00 */
[----:B------:R-:W-:Y:S02]  /*0170*/  ISETP.NE.AND P0, PT, R27, RZ, PT ;  /* 0x000000ff1b00720c */ /* 0x000fe40003f05270 */
[----:B------:R-:W-:-:S05]  /*0180*/  MOV R24, RZ ;  /* 0x000000ff00187202 */ /* 0x000fca0000000f00 */
[----:B------:R-:W-:Y:S06]  /*0190*/  @!P1 BRA `(.L_x_1) ;  /* 0x0000000000c09947 */ /* 0x000fec0003800000 */
[----:B------:R-:W0:Y:S01]  /*01a0*/  LDC.64 R2, c[0x0][0x380] ;  /* 0x0000e000ff027b82 */ /* 0x000e220000000a00 */
[----:B------:R-:W-:Y:S02]  /*01b0*/  LOP3.LUT R21, R19, 0x7ffffff8, RZ, 0xc0, !PT ;  /* 0x7ffffff813157812 */ /* 0x000fe400078ec0ff */
[----:B------:R-:W-:Y:S02]  /*01c0*/  MOV R24, RZ ;  /* 0x000000ff00187202 */ /* 0x000fe40000000f00 */
[----:B------:R-:W-:Y:S02]  /*01d0*/  MOV R18, R0 ;  /* 0x0000000000127202 */ /* 0x000fe40000000f00 */
[----:B------:R-:W-:Y:S01]  /*01e0*/  IADD3 R22, PT, PT, -R21, RZ, RZ ;  /* 0x000000ff15167210 */ /* 0x000fe20007ffe1ff */
[----:B0-----:R-:W-:-:S03]  /*01f0*/  IMAD.WIDE.U32 R2, R20, 0x4, R2 ;  /* 0x0000000414027825 */ /* 0x001fc600078e0002 */
[----:B------:R-:W-:-:S04]  /*0200*/  IADD3 R4, P1, PT, R2, 0x10, RZ ;  /* 0x0000001002047810 */ /* 0x000fc80007f3e0ff */
[----:B------:R-:W-:-:S09]  /*0210*/  IADD3.X R3, PT, PT, RZ, R3, RZ, P1, !PT ;  /* 0x00000003ff037210 */ /* 0x000fd20000ffe4ff */
.L_x_2:
[----:B------:R-:W0:Y:S01]  /*0220*/  LDC.64 R14, c[0x0][0x388] ;  /* 0x0000e200ff0e7b82 */ /* 0x000e220000000a00 */
[----:B------:R-:W-:-:S05]  /*0230*/  MOV R2, R4 ;  /* 0x0000000400027202 */ /* 0x000fca0000000f00 */
[----:B------:R-:W2:Y:S04]  /*0240*/  LDG.E R25, desc[UR4][R2.64+-0x10] ;  /* 0xfffff00402197981 */ /* 0x000ea8000c1e1900 */
[----:B------:R-:W3:Y:S04]  /*0250*/  LDG.E R23, desc[UR4][R2.64+-0xc] ;  /* 0xfffff40402177981 */ /* 0x000ee8000c1e1900 */
[----:B------:R-:W4:Y:S04]  /*0260*/  LDG.E R29, desc[UR4][R2.64+-0x8] ;  /* 0xfffff804021d7981 */ /* 0x000f28000c1e1900 */
[----:B------:R-:W5:Y:S01]  /*0270*/  LDG.E R28, desc[UR4][R2.64+-0x4] ;  /* 0xfffffc04021c7981 */ /* 0x000f62000c1e1900 */
[----:B0-----:R-:W-:-:S05]  /*0280*/  IMAD.WIDE R14, R18, 0x4, R14 ;  /* 0x00000004120e7825 */ /* 0x001fca00078e020e */
[----:B------:R0:W2:Y:S01]  /*0290*/  LDG.E R26, desc[UR4][R14.64] ;  /* 0x000000040e1a7981 */ /* 0x0000a2000c1e1900 */
[----:B------:R-:W-:-:S04]  /*02a0*/  IMAD.WIDE R12, R17, 0x4, R14 ;  /* 0x00000004110c7825 */ /* 0x000fc800078e020e */
[C---:B------:R-:W-:Y:S02]  /*02b0*/  IMAD.WIDE R4, R17.reuse, 0x4, R12 ;  /* 0x0000000411047825 */ /* 0x040fe400078e020c */
[----:B------:R-:W3:Y:S02]  /*02c0*/  LDG.E R12, desc[UR4][R12.64] ;  /* 0x000000040c0c7981 */ /* 0x000ee4000c1e1900 */
[C---:B------:R-:W-:Y:S02]  /*02d0*/  IMAD.WIDE R8, R17.reuse, 0x4, R4 ;  /* 0x0000000411087825 */ /* 0x040fe400078e0204 */
[----:B------:R-:W4:Y:S02]  /*02e0*/  LDG.E R4, desc[UR4][R4.64] ;  /* 0x0000000404047981 */ /* 0x000f24000c1e1900 */
[C---:B------:R-:W-:Y:S02]  /*02f0*/  IMAD.WIDE R6, R17.reuse, 0x4, R8 ;  /* 0x0000000411067825 */ /* 0x040fe400078e0208 */
[----:B------:R-:W5:Y:S02]  /*0300*/  LDG.E R8, desc[UR4][R8.64] ;  /* 0x0000000408087981 */ /* 0x000f64000c1e1900 */
[----:B------:R-:W-:-:S02]  /*0310*/  IMAD.WIDE R10, R17, 0x4, R6 ;  /* 0x00000004110a7825 */ /* 0x000fc400078e0206 */
[----:B------:R-:W5:Y:S04]  /*0320*/  LDG.E R5, desc[UR4][R2.64] ;  /* 0x0000000402057981 */ /* 0x000f68000c1e1900 */
[----:B------:R-:W5:Y:S01]  /*0330*/  LDG.E R6, desc[UR4][R6.64] ;  /* 0x0000000406067981 */ /* 0x000f62000c1e1900 */
[----:B0-----:R-:W-:-:S03]  /*0340*/  IMAD.WIDE R14, R17, 0x4, R10 ;  /* 0x00000004110e7825 */ /* 0x001fc600078e020a */
[----:B------:R-:W5:Y:S04]  /*0350*/  LDG.E R10, desc[UR4][R10.64] ;  /* 0x000000040a0a7981 */ /* 0x000f68000c1e1900 */
[----:B------:R-:W5:Y:S04]  /*0360*/  LDG.E R13, desc[UR4][R14.64] ;  /* 0x000000040e0d7981 */ /* 0x000f68000c1e1900 */
[----:B------:R-:W5:Y:S04]  /*0370*/  LDG.E R7, desc[UR4][R2.64+0x4] ;  /* 0x0000040402077981 */ /* 0x000f68000c1e1900 */
[----:B------:R-:W5:Y:S01]  /*0380*/  LDG.E R9, desc[UR4][R2.64+0xc] ;  /* 0x00000c0402097981 */ /* 0x000f62000c1e1900 */
[----:B--2---:R-:W-:-:S02]  /*0390*/  IMAD R26, R25, R26, R24 ;  /* 0x0000001a191a7224 */ /* 0x004fc400078e0218 */
[----:B------:R-:W-:Y:S02]  /*03a0*/  IMAD.WIDE R24, R17, 0x4, R14 ;  /* 0x0000000411187825 */ /* 0x000fe400078e020e */
[----:B------:R0:W2:Y:S04]  /*03b0*/  LDG.E R14, desc[UR4][R2.64+0x8] ;  /* 0x00000804020e7981 */ /* 0x0000a8000c1e1900 */
[----:B------:R-:W2:Y:S01]  /*03c0*/  LDG.E R24, desc[UR4][R24.64] ;  /* 0x0000000418187981 */ /* 0x000ea2000c1e1900 */
[----:B---3--:R-:W-:Y:S01]  /*03d0*/  IMAD R12, R23, R12, R26 ;  /* 0x0000000c170c7224 */ /* 0x008fe200078e021a */
[----:B------:R-:W-:-:S03]  /*03e0*/  IADD3 R22, PT, PT, R22, 0x8, RZ ;  /* 0x0000000816167810 */ /* 0x000fc60007ffe0ff */
[----:B----4-:R-:W-:Y:S01]  /*03f0*/  IMAD R29, R29, R4, R12 ;  /* 0x000000041d1d7224 */ /* 0x010fe200078e020c */
[----:B------:R-:W-:-:S03]  /*0400*/  ISETP.NE.AND P1, PT, R22, RZ, PT ;  /* 0x000000ff1600720c */ /* 0x000fc60003f25270 */
[----:B-----5:R-:W-:Y:S01]  /*0410*/  IMAD R8, R28, R8, R29 ;  /* 0x000000081c087224 */ /* 0x020fe200078e021d */
[----:B------:R-:W-:-:S03]  /*0420*/  IADD3 R4, P2, PT, R2, 0x20, RZ ;  /* 0x0000002002047810 */ /* 0x000fc60007f5e0ff */
[----:B------:R-:W-:Y:S01]  /*0430*/  IMAD R5, R5, R6, R8 ;  /* 0x0000000605057224 */ /* 0x000fe200078e0208 */
[----:B0-----:R-:W-:Y:S02]  /*0440*/  IADD3.X R3, PT, PT, RZ, R3, RZ, P2, !PT ;  /* 0x00000003ff037210 */ /* 0x001fe400017fe4ff */
[----:B------:R-:W-:Y:S01]  /*0450*/  LEA R18, R17, R18, 0x3 ;  /* 0x0000001211127211 */ /* 0x000fe200078e18ff */
[----:B------:R-:W-:-:S04]  /*0460*/  IMAD R5, R7, R10, R5 ;  /* 0x0000000a07057224 */ /* 0x000fc800078e0205 */
[----:B--2---:R-:W-:-:S04]  /*0470*/  IMAD R5, R14, R13, R5 ;  /* 0x0000000d0e057224 */ /* 0x004fc800078e0205 */
[----:B------:R-:W-:Y:S01]  /*0480*/  IMAD R24, R9, R24, R5 ;  /* 0x0000001809187224 */ /* 0x000fe200078e0205 */
[----:B------:R-:W-:Y:S06]  /*0490*/  @P1 BRA `(.L_x_2) ;  /* 0xfffffffc00601947 */ /* 0x000fec000383ffff */
.L_x_1:
[----:B------:R-:W-:Y:S05]  /*04a0*/  @!P0 BRA `(.L_x_0) ;  /* 0x0000000000fc8947 */ /* 0x000fea0003800000 */
[----:B------:R-:W-:Y:S02]  /*04b0*/  ISETP.GE.U32.AND P1, PT, R27, 0x4, PT ;  /* 0x000000041b00780c */ /* 0x000fe40003f26070 */
[----:B------:R-:W-:-:S04]  /*04c0*/  LOP3.LUT R14, R19, 0x3, RZ, 0xc0, !PT ;  /* 0x00000003130e7812 */ /* 0x000fc800078ec0ff */
[----:B------:R-:W-:-:S07]  /*04d0*/  ISETP.NE.AND P0, PT, R14, RZ, PT ;  /* 0x000000ff0e00720c */ /* 0x000fce0003f05270 */
[----:B------:R-:W-:Y:S06]  /*04e0*/  @!P1 BRA `(.L_x_3) ;  /* 0x00000000006c9947 */ /* 0x000fec0003800000 */
[----:B------:R-:W0:Y:S01]  /*04f0*/  LDC.64 R4, c[0x0][0x388] ;  /* 0x0000e200ff047b82 */ /* 0x000e220000000a00 */
[----:B------:R-:W1:Y:S01]  /*0500*/  LDCU.64 UR6, c[0x0][0x380] ;  /* 0x00007000ff0677ac */ /* 0x000e620008000a00 */
[----:B------:R-:W-:Y:S01]  /*0510*/  IMAD R7, R21, R17, R0 ;  /* 0x0000001115077224 */ /* 0x000fe200078e0200 */
[CC--:B------:R-:W-:Y:S02]  /*0520*/  IADD3 R3, PT, PT, R20.reuse, R21.reuse, RZ ;  /* 0x0000001514037210 */ /* 0x0c0fe40007ffe0ff */
[----:B------:R-:W-:-:S03]  /*0530*/  IADD3 R8, P1, PT, R20, R21, RZ ;  /* 0x0000001514087210 */ /* 0x000fc60007f3e0ff */
[----:B------:R-:W2:Y:S01]  /*0540*/  LDC.64 R12, c[0x0][0x380] ;  /* 0x0000e000ff0c7b82 */ /* 0x000ea20000000a00 */
[----:B0-----:R-:W-:-:S04]  /*0550*/  IMAD.WIDE R4, R7, 0x4, R4 ;  /* 0x0000000407047825 */ /* 0x001fc800078e0204 */
[----:B------:R-:W-:Y:S02]  /*0560*/  IMAD.WIDE R6, R17, 0x4, R4 ;  /* 0x0000000411067825 */ /* 0x000fe400078e0204 */
[----:B------:R-:W3:Y:S02]  /*0570*/  LDG.E R4, desc[UR4][R4.64] ;  /* 0x0000000404047981 */ /* 0x000ee4000c1e1900 */
[----:B--2---:R-:W-:Y:S01]  /*0580*/  IMAD.WIDE.U32 R12, R3, 0x4, R12 ;  /* 0x00000004030c7825 */ /* 0x004fe200078e000c */
[----:B------:R-:W-:Y:S02]  /*0590*/  IADD3.X R3, PT, PT, RZ, RZ, RZ, P1, !PT ;  /* 0x000000ffff037210 */ /* 0x000fe40000ffe4ff */
[----:B-1----:R-:W-:-:S03]  /*05a0*/  LEA R2, P1, R8, UR6, 0x2 ;  /* 0x0000000608027c11 */ /* 0x002fc6000f8210ff */
[----:B------:R-:W3:Y:S01]  /*05b0*/  LDG.E R13, desc[UR4][R12.64] ;  /* 0x000000040c0d7981 */ /* 0x000ee2000c1e1900 */
[----:B------:R-:W-:Y:S01]  /*05c0*/  LEA.HI.X R3, R8, UR7, R3, 0x2, P1 ;  /* 0x0000000708037c11 */ /* 0x000fe200088f1403 */
[C---:B------:R-:W-:Y:S02]  /*05d0*/  IMAD.WIDE R8, R17.reuse, 0x4, R6 ;  /* 0x0000000411087825 */ /* 0x040fe400078e0206 */
[----:B------:R-:W2:Y:S04]  /*05e0*/  LDG.E R6, desc[UR4][R6.64] ;  /* 0x0000000406067981 */ /* 0x000ea8000c1e1900 */
[----:B------:R-:W2:Y:S01]  /*05f0*/  LDG.E R15, desc[UR4][R2.64+0x4] ;  /* 0x00000404020f7981 */ /* 0x000ea2000c1e1900 */
[----:B------:R-:W-:-:S03]  /*0600*/  IMAD.WIDE R10, R17, 0x4, R8 ;  /* 0x00000004110a7825 */ /* 0x000fc600078e0208 */
[----:B------:R-:W4:Y:S04]  /*0610*/  LDG.E R22, desc[UR4][R8.64] ;  /* 0x0000000408167981 */ /* 0x000f28000c1e1900 */
[----:B------:R-:W4:Y:S04]  /*0620*/  LDG.E R18, desc[UR4][R2.64+0x8] ;  /* 0x0000080402127981 */ /* 0x000f28000c1e1900 */
[----:B------:R-:W5:Y:S04]  /*0630*/  LDG.E R26, desc[UR4][R2.64+0xc] ;  /* 0x00000c04021a7981 */ /* 0x000f68000c1e1900 */
[----:B------:R-:W5:Y:S01]  /*0640*/  LDG.E R10, desc[UR4][R10.64] ;  /* 0x000000040a0a7981 */ /* 0x000f62000c1e1900 */
[----:B------:R-:W-:Y:S01]  /*0650*/  IADD3 R21, PT, PT, R21, 0x4, RZ ;  /* 0x0000000415157810 */ /* 0x000fe20007ffe0ff */
[----:B---3--:R-:W-:-:S04]  /*0660*/  IMAD R24, R13, R4, R24 ;  /* 0x000000040d187224 */ /* 0x008fc800078e0218 */
[----:B--2---:R-:W-:-:S04]  /*0670*/  IMAD R15, R15, R6, R24 ;  /* 0x000000060f0f7224 */ /* 0x004fc800078e0218 */
[----:B----4-:R-:W-:-:S04]  /*0680*/  IMAD R15, R18, R22, R15 ;  /* 0x00000016120f7224 */ /* 0x010fc800078e020f */
[----:B-----5:R-:W-:-:S07]  /*0690*/  IMAD R24, R26, R10, R15 ;  /* 0x0000000a1a187224 */ /* 0x020fce00078e020f */
.L_x_3:
[----:B------:R-:W-:Y:S05]  /*06a0*/  @!P0 BRA `(.L_x_0) ;  /* 0x00000000007c8947 */ /* 0x000fea0003800000 */
[----:B------:R-:W-:Y:S01]  /*06b0*/  ISETP.NE.AND P1, PT, R14, 0x1, PT ;  /* 0x000000010e00780c */ /* 0x000fe20003f25270 */
[----:B------:R-:W0:Y:S01]  /*06c0*/  LDC.64 R10, c[0x0][0x380] ;  /* 0x0000e000ff0a7b82 */ /* 0x000e220000000a00 */
[----:B------:R-:W-:-:S04]  /*06d0*/  LOP3.LUT R19, R19, 0x1, RZ, 0xc0, !PT ;  /* 0x0000000113137812 */ /* 0x000fc800078ec0ff */
[----:B------:R-:W-:-:S03]  /*06e0*/  ISETP.NE.U32.AND P0, PT, R19, 0x1, PT ;  /* 0x000000011300780c */ /* 0x000fc60003f05070 */
[----:B------:R-:W1:Y:S04]  /*06f0*/  LDC.64 R8, c[0x0][0x388] ;  /* 0x0000e200ff087b82 */ /* 0x000e680000000a00 */
[CC--:B------:R-:W-:Y:S02]  /*0700*/  @P1 IADD3 R13, PT, PT, R20.reuse, R21.reuse, RZ ;  /* 0x00000015140d1210 */ /* 0x0c0fe40007ffe0ff */
[----:B------:R-:W-:Y:S02]  /*0710*/  @P1 IADD3 R12, P2, PT, R20, R21, RZ ;  /* 0x00000015140c1210 */ /* 0x000fe40007f5e0ff */
[----:B------:R-:W2:Y:S02]  /*0720*/  @P1 LDC.64 R2, c[0x0][0x380] ;  /* 0x0000e000ff021b82 */ /* 0x000ea40000000a00 */
[----:B------:R-:W-:-:S06]  /*0730*/  @P1 IADD3.X R14, PT, PT, RZ, RZ, RZ, P2, !PT ;  /* 0x000000ffff0e1210 */ /* 0x000fcc00017fe4ff */
[----:B------:R-:W3:Y:S01]  /*0740*/  LDC.64 R4, c[0x0][0x380] ;  /* 0x0000e000ff047b82 */ /* 0x000ee20000000a00 */
[----:B0-----:R-:W-:-:S04]  /*0750*/  @P1 IMAD.WIDE.U32 R10, R13, 0x4, R10 ;  /* 0x000000040d0a1825 */ /* 0x001fc800078e000a */
[C---:B------:R-:W-:Y:S01]  /*0760*/  @P1 IMAD R13, R21.reuse, R17, R0 ;  /* 0x00000011150d1224 */ /* 0x040fe200078e0200 */
[----:B------:R-:W-:Y:S01]  /*0770*/  @P1 IADD3 R21, PT, PT, R21, 0x2, RZ ;  /* 0x0000000215151810 */ /* 0x000fe20007ffe0ff */
[----:B------:R-:W4:Y:S01]  /*0780*/  @P1 LDG.E R11, desc[UR4][R10.64] ;  /* 0x000000040a0b1981 */ /* 0x000f22000c1e1900 */
[----:B------:R-:W0:Y:S01]  /*0790*/  LDC.64 R6, c[0x0][0x388] ;  /* 0x0000e200ff067b82 */ /* 0x000e220000000a00 */
[----:B-1----:R-:W-:Y:S01]  /*07a0*/  @P1 IMAD.WIDE R8, R13, 0x4, R8 ;  /* 0x000000040d081825 */ /* 0x002fe200078e0208 */
[----:B------:R-:W-:Y:S02]  /*07b0*/  @!P0 IADD3 R15, PT, PT, R20, R21, RZ ;  /* 0x00000015140f8210 */ /* 0x000fe40007ffe0ff */
[----:B--2---:R-:W-:Y:S01]  /*07c0*/  @P1 LEA R2, P2, R12, R2, 0x2 ;  /* 0x000000020c021211 */ /* 0x004fe200078410ff */
[----:B------:R-:W-:-:S03]  /*07d0*/  @!P0 IMAD R21, R21, R17, R0 ;  /* 0x0000001115158224 */ /* 0x000fc600078e0200 */
[----:B------:R-:W-:Y:S01]  /*07e0*/  @P1 LEA.HI.X R3, R12, R3, R14, 0x2, P2 ;  /* 0x000000030c031211 */ /* 0x000fe200010f140e */
[----:B------:R-:W-:Y:S01]  /*07f0*/  @P1 IMAD.WIDE R12, R17, 0x4, R8 ;  /* 0x00000004110c1825 */ /* 0x000fe200078e0208 */
[----:B------:R-:W4:Y:S03]  /*0800*/  @P1 LDG.E R14, desc[UR4][R8.64] ;  /* 0x00000004080e1981 */ /* 0x000f26000c1e1900 */
[----:B---3--:R-:W-:Y:S01]  /*0810*/  @!P0 IMAD.WIDE.U32 R4, R15, 0x4, R4 ;  /* 0x000000040f048825 */ /* 0x008fe200078e0004 */
[----:B------:R-:W2:Y:S04]  /*0820*/  @P1 LDG.E R2, desc[UR4][R2.64+0x4] ;  /* 0x0000040402021981 */ /* 0x000ea8000c1e1900 */
[----:B------:R-:W2:Y:S01]  /*0830*/  @P1 LDG.E R12, desc[UR4][R12.64] ;  /* 0x000000040c0c1981 */ /* 0x000ea2000c1e1900 */
[----:B0-----:R-:W-:-:S03]  /*0840*/  @!P0 IMAD.WIDE R6, R21, 0x4, R6 ;  /* 0x0000000415068825 */ /* 0x001fc600078e0206 */
[----:B------:R-:W3:Y:S04]  /*0850*/  @!P0 LDG.E R5, desc[UR4][R4.64] ;  /* 0x0000000404058981 */ /* 0x000ee8000c1e1900 */
[----:B------:R-:W3:Y:S01]  /*0860*/  @!P0 LDG.E R6, desc[UR4][R6.64] ;  /* 0x0000000406068981 */ /* 0x000ee2000c1e1900 */
[----:B----4-:R-:W-:-:S04]  /*0870*/  @P1 IMAD R11, R11, R14, R24 ;  /* 0x0000000e0b0b1224 */ /* 0x010fc800078e0218 */
[----:B--2---:R-:W-:-:S04]  /*0880*/  @P1 IMAD R24, R2, R12, R11 ;  /* 0x0000000c02181224 */ /* 0x004fc800078e020b */
[----:B---3--:R-:W-:-:S07]  /*0890*/  @!P0 IMAD R24, R5, R6, R24 ;  /* 0x0000000605188224 */ /* 0x008fce00078e0218 */
.L_x_0:
[----:B------:R-:W0:Y:S01]  /*08a0*/  LDC.64 R2, c[0x0][0x390] ;  /* 0x0000e400ff027b82 */ /* 0x000e220000000a00 */
[----:B------:R-:W-:-:S04]  /*08b0*/  IMAD R17, R16, R17, R0 ;  /* 0x0000001110117224 */ /* 0x000fc800078e0200 */
[----:B0-----:R-:W-:-:S05]  /*08c0*/  IMAD.WIDE R2, R17, 0x4, R2 ;  /* 0x0000000411027825 */ /* 0x001fca00078e0202 */
[----:B------:R-:W-:Y:S01]  /*08d0*/  STG.E desc[UR4][R2.64], R24 ;  /* 0x0000001802007986 */ /* 0x000fe2000c101904 */
[----:B------:R-:W-:Y:S05]  /*08e0*/  EXIT ;  /* 0x000000000000794d */ /* 0x000fea0003800000 */
.L_x_4:
[----:B------:R-:W-:-:S00]  /*08f0*/  BRA `(.L_x_4) ;  /* 0xfffffffc00fc7947 */ /* 0x000fc0000383ffff */
[----:B------:R-:W-:-:S00]  /*0900*/  NOP ;  /* 0x0000000000007918 */ /* 0x000fc00000000000 */
[----:B------:R-:W-:-:S00]  /*0910*/  NOP ;  /* 0x0000000000007918 */ /* 0x000fc00000000000 */
[----:B------:R-:W-:-:S00]  /*0920*/  NOP ;  /* 0x0000000000007918 */ /* 0x000fc00000000000 */
[----:B------:R-:W-:-:S00]  /*0930*/  NOP ;  /* 0x0000000000007918 */ /* 0x000fc00000000000 */
[----:B------:R-:W-:-:S00]  /*0940*/  NOP ;  /* 0x0000000000007918 */ /* 0x000fc00000000000 */
[----:B------:R-:W-:-:S00]  /*0950*/  NOP ;  /* 0x0000000000007918 */ /* 0x000fc00000000000 */
[----:B------:R-:W-:-:S00]  /*0960*/  NOP ;  /* 0x0000000000007918 */ /* 0x000fc00000000000 */
[----:B------:R-:W-:-:S00]  /*0970*/  NOP ;  /* 0x0000000000007918 */ /* 0x000fc00000000000 */
.L_x_5:


//--------------------- .nv.shared.reserved.0     --------------------------
	.section	.nv.shared.reserved.0,"aw",@nobits
	.weak		__nv_reservedSMEM_offset_0_alias
	.size		__nv_reservedSMEM_offset_0_alias, 0, 64
	.other		__nv_reservedSMEM_offset_0_alias,@"STO_CUDA_RESERVED_SHARED STV_DEFAULT"
__nv_reservedSMEM_offset_0_alias:
	.zero		0
	.zero		64


//--------------------- .nv.constant0._Z26matrixMultiplicationKernelPiS_S_iii --------------------------
	.section	.nv.constant0._Z26matrixMultiplicationKernelPiS_S_iii,"a",@progbits
	.sectionflags	@""
	.align	4
.nv.constant0._Z26matrixMultiplicationKernelPiS_S_iii:
	.zero		932


//--------------------- SYMBOLS --------------------------

	.type		.nv.reservedSmem.offset0,@object
	.size		.nv.reservedSmem.offset0,0x4
